//
// Generated by NVIDIA NVVM Compiler
//
// Compiler Build ID: CL-36424714
// Cuda compilation tools, release 13.0, V13.0.88
// Based on NVVM 20.0.0
//

.version 9.0
.target sm_100
.address_size 64

	// .globl	_Z10matrix_mulPfS_S_

.visible .entry _Z10matrix_mulPfS_S_(
	.param .u64 .ptr .align 1 _Z10matrix_mulPfS_S__param_0,
	.param .u64 .ptr .align 1 _Z10matrix_mulPfS_S__param_1,
	.param .u64 .ptr .align 1 _Z10matrix_mulPfS_S__param_2
)
{
	.reg .pred 	%p<4>;
	.reg .b32 	%r<11>;
	.reg .b32 	%f<13>;
	.reg .b64 	%rd<13>;

	ld.param.u64 	%rd1, [_Z10matrix_mulPfS_S__param_0];
	ld.param.u64 	%rd2, [_Z10matrix_mulPfS_S__param_1];
	ld.param.u64 	%rd3, [_Z10matrix_mulPfS_S__param_2];
	mov.u32 	%r3, %ctaid.y;
	mov.u32 	%r4, %ntid.y;
	mov.u32 	%r5, %tid.y;
	mad.lo.s32 	%r1, %r3, %r4, %r5;
	mov.u32 	%r6, %ctaid.x;
	mov.u32 	%r7, %ntid.x;
	mov.u32 	%r8, %tid.x;
	mad.lo.s32 	%r2, %r6, %r7, %r8;
	setp.gt.u32 	%p1, %r1, 3;
	setp.gt.s32 	%p2, %r2, 3;
	or.pred  	%p3, %p1, %p2;
	@%p3 bra 	$L__BB0_2;
	cvta.to.global.u64 	%rd4, %rd3;
	cvta.to.global.u64 	%rd5, %rd1;
	cvta.to.global.u64 	%rd6, %rd2;
	shl.b32 	%r9, %r1, 2;
	mul.wide.u32 	%rd7, %r9, 4;
	add.s64 	%rd8, %rd5, %rd7;
	ld.global.f32 	%f1, [%rd8];
	mul.wide.s32 	%rd9, %r2, 4;
	add.s64 	%rd10, %rd6, %rd9;
	ld.global.f32 	%f2, [%rd10];
	fma.rn.f32 	%f3, %f1, %f2, 0f00000000;
	ld.global.f32 	%f4, [%rd8+4];
	ld.global.f32 	%f5, [%rd10+16];
	fma.rn.f32 	%f6, %f4, %f5, %f3;
	ld.global.f32 	%f7, [%rd8+8];
	ld.global.f32 	%f8, [%rd10+32];
	fma.rn.f32 	%f9, %f7, %f8, %f6;
	ld.global.f32 	%f10, [%rd8+12];
	ld.global.f32 	%f11, [%rd10+48];
	fma.rn.f32 	%f12, %f10, %f11, %f9;
	add.s32 	%r10, %r9, %r2;
	mul.wide.s32 	%rd11, %r10, 4;
	add.s64 	%rd12, %rd4, %rd11;
	st.global.f32 	[%rd12], %f12;
$L__BB0_2:
	ret;

}
	// .globl	_Z15mat_mul_RowWisePfS_S_
.visible .entry _Z15mat_mul_RowWisePfS_S_(
	.param .u64 .ptr .align 1 _Z15mat_mul_RowWisePfS_S__param_0,
	.param .u64 .ptr .align 1 _Z15mat_mul_RowWisePfS_S__param_1,
	.param .u64 .ptr .align 1 _Z15mat_mul_RowWisePfS_S__param_2
)
{
	.reg .b32 	%r<22>;
	.reg .b32 	%f<65>;
	.reg .b64 	%rd<10>;

	ld.param.u64 	%rd1, [_Z15mat_mul_RowWisePfS_S__param_0];
	ld.param.u64 	%rd2, [_Z15mat_mul_RowWisePfS_S__param_1];
	ld.param.u64 	%rd3, [_Z15mat_mul_RowWisePfS_S__param_2];
	cvta.to.global.u64 	%rd4, %rd2;
	cvta.to.global.u64 	%rd5, %rd1;
	cvta.to.global.u64 	%rd6, %rd3;
	mov.u32 	%r1, %ctaid.x;
	mov.u32 	%r2, %ntid.x;
	mov.u32 	%r3, %tid.x;
	mad.lo.s32 	%r4, %r1, %r2, %r3;
	shl.b32 	%r5, %r4, 2;
	mul.wide.s32 	%rd7, %r5, 4;
	add.s64 	%rd8, %rd5, %rd7;
	ld.global.f32 	%f1, [%rd8];
	ld.global.f32 	%f2, [%rd4];
	fma.rn.f32 	%f3, %f1, %f2, 0f00000000;
	cvt.rzi.s32.f32 	%r6, %f3;
	ld.global.f32 	%f4, [%rd8+4];
	ld.global.f32 	%f5, [%rd4+16];
	cvt.rn.f32.s32 	%f6, %r6;
	fma.rn.f32 	%f7, %f4, %f5, %f6;
	cvt.rzi.s32.f32 	%r7, %f7;
	ld.global.f32 	%f8, [%rd8+8];
	ld.global.f32 	%f9, [%rd4+32];
	cvt.rn.f32.s32 	%f10, %r7;
	fma.rn.f32 	%f11, %f8, %f9, %f10;
	cvt.rzi.s32.f32 	%r8, %f11;
	ld.global.f32 	%f12, [%rd8+12];
	ld.global.f32 	%f13, [%rd4+48];
	cvt.rn.f32.s32 	%f14, %r8;
	fma.rn.f32 	%f15, %f12, %f13, %f14;
	cvt.rzi.s32.f32 	%r9, %f15;
	cvt.rn.f32.s32 	%f16, %r9;
	add.s64 	%rd9, %rd6, %rd7;
	st.global.f32 	[%rd9], %f16;
	ld.global.f32 	%f17, [%rd8];
	ld.global.f32 	%f18, [%rd4+4];
	fma.rn.f32 	%f19, %f17, %f18, 0f00000000;
	cvt.rzi.s32.f32 	%r10, %f19;
	ld.global.f32 	%f20, [%rd8+4];
	ld.global.f32 	%f21, [%rd4+20];
	cvt.rn.f32.s32 	%f22, %r10;
	fma.rn.f32 	%f23, %f20, %f21, %f22;
	cvt.rzi.s32.f32 	%r11, %f23;
	ld.global.f32 	%f24, [%rd8+8];
	ld.global.f32 	%f25, [%rd4+36];
	cvt.rn.f32.s32 	%f26, %r11;
	fma.rn.f32 	%f27, %f24, %f25, %f26;
	cvt.rzi.s32.f32 	%r12, %f27;
	ld.global.f32 	%f28, [%rd8+12];
	ld.global.f32 	%f29, [%rd4+52];
	cvt.rn.f32.s32 	%f30, %r12;
	fma.rn.f32 	%f31, %f28, %f29, %f30;
	cvt.rzi.s32.f32 	%r13, %f31;
	cvt.rn.f32.s32 	%f32, %r13;
	st.global.f32 	[%rd9+4], %f32;
	ld.global.f32 	%f33, [%rd8];
	ld.global.f32 	%f34, [%rd4+8];
	fma.rn.f32 	%f35, %f33, %f34, 0f00000000;
	cvt.rzi.s32.f32 	%r14, %f35;
	ld.global.f32 	%f36, [%rd8+4];
	ld.global.f32 	%f37, [%rd4+24];
	cvt.rn.f32.s32 	%f38, %r14;
	fma.rn.f32 	%f39, %f36, %f37, %f38;
	cvt.rzi.s32.f32 	%r15, %f39;
	ld.global.f32 	%f40, [%rd8+8];
	ld.global.f32 	%f41, [%rd4+40];
	cvt.rn.f32.s32 	%f42, %r15;
	fma.rn.f32 	%f43, %f40, %f41, %f42;
	cvt.rzi.s32.f32 	%r16, %f43;
	ld.global.f32 	%f44, [%rd8+12];
	ld.global.f32 	%f45, [%rd4+56];
	cvt.rn.f32.s32 	%f46, %r16;
	fma.rn.f32 	%f47, %f44, %f45, %f46;
	cvt.rzi.s32.f32 	%r17, %f47;
	cvt.rn.f32.s32 	%f48, %r17;
	st.global.f32 	[%rd9+8], %f48;
	ld.global.f32 	%f49, [%rd8];
	ld.global.f32 	%f50, [%rd4+12];
	fma.rn.f32 	%f51, %f49, %f50, 0f00000000;
	cvt.rzi.s32.f32 	%r18, %f51;
	ld.global.f32 	%f52, [%rd8+4];
	ld.global.f32 	%f53, [%rd4+28];
	cvt.rn.f32.s32 	%f54, %r18;
	fma.rn.f32 	%f55, %f52, %f53, %f54;
	cvt.rzi.s32.f32 	%r19, %f55;
	ld.global.f32 	%f56, [%rd8+8];
	ld.global.f32 	%f57, [%rd4+44];
	cvt.rn.f32.s32 	%f58, %r19;
	fma.rn.f32 	%f59, %f56, %f57, %f58;
	cvt.rzi.s32.f32 	%r20, %f59;
	ld.global.f32 	%f60, [%rd8+12];
	ld.global.f32 	%f61, [%rd4+60];
	cvt.rn.f32.s32 	%f62, %r20;
	fma.rn.f32 	%f63, %f60, %f61, %f62;
	cvt.rzi.s32.f32 	%r21, %f63;
	cvt.rn.f32.s32 	%f64, %r21;
	st.global.f32 	[%rd9+12], %f64;
	ret;

}
	// .globl	_Z15mat_mul_colWisePfS_S_
.visible .entry _Z15mat_mul_colWisePfS_S_(
	.param .u64 .ptr .align 1 _Z15mat_mul_colWisePfS_S__param_0,
	.param .u64 .ptr .align 1 _Z15mat_mul_colWisePfS_S__param_1,
	.param .u64 .ptr .align 1 _Z15mat_mul_colWisePfS_S__param_2
)
{
	.reg .b32 	%r<21>;
	.reg .b32 	%f<65>;
	.reg .b64 	%rd<10>;

	ld.param.u64 	%rd1, [_Z15mat_mul_colWisePfS_S__param_0];
	ld.param.u64 	%rd2, [_Z15mat_mul_colWisePfS_S__param_1];
	ld.param.u64 	%rd3, [_Z15mat_mul_colWisePfS_S__param_2];
	cvta.to.global.u64 	%rd4, %rd2;
	cvta.to.global.u64 	%rd5, %rd1;
	cvta.to.global.u64 	%rd6, %rd3;
	mov.u32 	%r1, %ctaid.x;
	mov.u32 	%r2, %ntid.x;
	mov.u32 	%r3, %tid.x;
	mad.lo.s32 	%r4, %r1, %r2, %r3;
	ld.global.f32 	%f1, [%rd5];
	mul.wide.s32 	%rd7, %r4, 4;
	add.s64 	%rd8, %rd4, %rd7;
	ld.global.f32 	%f2, [%rd8];
	fma.rn.f32 	%f3, %f1, %f2, 0f00000000;
	cvt.rzi.s32.f32 	%r5, %f3;
	ld.global.f32 	%f4, [%rd5+4];
	ld.global.f32 	%f5, [%rd8+16];
	cvt.rn.f32.s32 	%f6, %r5;
	fma.rn.f32 	%f7, %f4, %f5, %f6;
	cvt.rzi.s32.f32 	%r6, %f7;
	ld.global.f32 	%f8, [%rd5+8];
	ld.global.f32 	%f9, [%rd8+32];
	cvt.rn.f32.s32 	%f10, %r6;
	fma.rn.f32 	%f11, %f8, %f9, %f10;
	cvt.rzi.s32.f32 	%r7, %f11;
	ld.global.f32 	%f12, [%rd5+12];
	ld.global.f32 	%f13, [%rd8+48];
	cvt.rn.f32.s32 	%f14, %r7;
	fma.rn.f32 	%f15, %f12, %f13, %f14;
	cvt.rzi.s32.f32 	%r8, %f15;
	cvt.rn.f32.s32 	%f16, %r8;
	add.s64 	%rd9, %rd6, %rd7;
	st.global.f32 	[%rd9], %f16;
	ld.global.f32 	%f17, [%rd5+16];
	ld.global.f32 	%f18, [%rd8];
	fma.rn.f32 	%f19, %f17, %f18, 0f00000000;
	cvt.rzi.s32.f32 	%r9, %f19;
	ld.global.f32 	%f20, [%rd5+20];
	ld.global.f32 	%f21, [%rd8+16];
	cvt.rn.f32.s32 	%f22, %r9;
	fma.rn.f32 	%f23, %f20, %f21, %f22;
	cvt.rzi.s32.f32 	%r10, %f23;
	ld.global.f32 	%f24, [%rd5+24];
	ld.global.f32 	%f25, [%rd8+32];
	cvt.rn.f32.s32 	%f26, %r10;
	fma.rn.f32 	%f27, %f24, %f25, %f26;
	cvt.rzi.s32.f32 	%r11, %f27;
	ld.global.f32 	%f28, [%rd5+28];
	ld.global.f32 	%f29, [%rd8+48];
	cvt.rn.f32.s32 	%f30, %r11;
	fma.rn.f32 	%f31, %f28, %f29, %f30;
	cvt.rzi.s32.f32 	%r12, %f31;
	cvt.rn.f32.s32 	%f32, %r12;
	st.global.f32 	[%rd9+16], %f32;
	ld.global.f32 	%f33, [%rd5+32];
	ld.global.f32 	%f34, [%rd8];
	fma.rn.f32 	%f35, %f33, %f34, 0f00000000;
	cvt.rzi.s32.f32 	%r13, %f35;
	ld.global.f32 	%f36, [%rd5+36];
	ld.global.f32 	%f37, [%rd8+16];
	cvt.rn.f32.s32 	%f38, %r13;
	fma.rn.f32 	%f39, %f36, %f37, %f38;
	cvt.rzi.s32.f32 	%r14, %f39;
	ld.global.f32 	%f40, [%rd5+40];
	ld.global.f32 	%f41, [%rd8+32];
	cvt.rn.f32.s32 	%f42, %r14;
	fma.rn.f32 	%f43, %f40, %f41, %f42;
	cvt.rzi.s32.f32 	%r15, %f43;
	ld.global.f32 	%f44, [%rd5+44];
	ld.global.f32 	%f45, [%rd8+48];
	cvt.rn.f32.s32 	%f46, %r15;
	fma.rn.f32 	%f47, %f44, %f45, %f46;
	cvt.rzi.s32.f32 	%r16, %f47;
	cvt.rn.f32.s32 	%f48, %r16;
	st.global.f32 	[%rd9+32], %f48;
	ld.global.f32 	%f49, [%rd5+48];
	ld.global.f32 	%f50, [%rd8];
	fma.rn.f32 	%f51, %f49, %f50, 0f00000000;
	cvt.rzi.s32.f32 	%r17, %f51;
	ld.global.f32 	%f52, [%rd5+52];
	ld.global.f32 	%f53, [%rd8+16];
	cvt.rn.f32.s32 	%f54, %r17;
	fma.rn.f32 	%f55, %f52, %f53, %f54;
	cvt.rzi.s32.f32 	%r18, %f55;
	ld.global.f32 	%f56, [%rd5+56];
	ld.global.f32 	%f57, [%rd8+32];
	cvt.rn.f32.s32 	%f58, %r18;
	fma.rn.f32 	%f59, %f56, %f57, %f58;
	cvt.rzi.s32.f32 	%r19, %f59;
	ld.global.f32 	%f60, [%rd5+60];
	ld.global.f32 	%f61, [%rd8+48];
	cvt.rn.f32.s32 	%f62, %r19;
	fma.rn.f32 	%f63, %f60, %f61, %f62;
	cvt.rzi.s32.f32 	%r20, %f63;
	cvt.rn.f32.s32 	%f64, %r20;
	st.global.f32 	[%rd9+48], %f64;
	ret;

}


// ===== COMPILED SASS (sm_100) =====

	.target	sm_100

	.elftype	@"ET_EXEC"


//--------------------- .note.nv.tkinfo           --------------------------
	.section	.note.nv.tkinfo,"",@"SHT_NOTE"
	.sectionflags	@"SHF_NOTE_NV_TKINFO"
	.tkinfo
        /*0018*/ 	.word	0x00000002
        /*0030*/ 	.string	""
        /*0030*/ 	.string	"ptxas"
        /*0030*/ 	.string	"Cuda compilation tools, release 13.0, V13.0.88"
        /*0030*/ 	.string	"Build cuda_13.0.r13.0/compiler.36424714_0"
        /*0030*/ 	.string	"-arch sm_100 -m 64 "



//--------------------- .note.nv.cuinfo           --------------------------
	.section	.note.nv.cuinfo,"",@"SHT_NOTE"
	.sectionflags	@"SHF_NOTE_NV_CUINFO"
        /*0018*/ 	.short	0x0002
        /*001a*/ 	.short	0x0064
        /*001c*/ 	.short	0x0082
	.zero		2


//--------------------- .nv.info                  --------------------------
	.section	.nv.info,"",@"SHT_CUDA_INFO"
	.align	4


	//----- nvinfo : EIATTR_REGCOUNT
	.align		4
        /*0000*/ 	.byte	0x04, 0x2f
        /*0002*/ 	.short	(.L_1 - .L_0)
	.align		4
.L_0:
        /*0004*/ 	.word	index@(_Z10matrix_mulPfS_S_)
        /*0008*/ 	.word	0x00000014


	//----- nvinfo : EIATTR_FRAME_SIZE
	.align		4
.L_1:
        /*000c*/ 	.byte	0x04, 0x11
        /*000e*/ 	.short	(.L_3 - .L_2)
	.align		4
.L_2:
        /*0010*/ 	.word	index@(_Z10matrix_mulPfS_S_)
        /*0014*/ 	.word	0x00000000


	//----- nvinfo : EIATTR_REGCOUNT
	.align		4
.L_3:
        /*0018*/ 	.byte	0x04, 0x2f
        /*001a*/ 	.short	(.L_5 - .L_4)
	.align		4
.L_4:
        /*001c*/ 	.word	index@(_Z15mat_mul_RowWisePfS_S_)
        /*0020*/ 	.word	0x00000018


	//----- nvinfo : EIATTR_FRAME_SIZE
	.align		4
.L_5:
        /*0024*/ 	.byte	0x04, 0x11
        /*0026*/ 	.short	(.L_7 - .L_6)
	.align		4
.L_6:
        /*0028*/ 	.word	index@(_Z15mat_mul_RowWisePfS_S_)
        /*002c*/ 	.word	0x00000000


	//----- nvinfo : EIATTR_REGCOUNT
	.align		4
.L_7:
        /*0030*/ 	.byte	0x04, 0x2f
        /*0032*/ 	.short	(.L_9 - .L_8)
	.align		4
.L_8:
        /*0034*/ 	.word	index@(_Z15mat_mul_colWisePfS_S_)
        /*0038*/ 	.word	0x00000018


	//----- nvinfo : EIATTR_FRAME_SIZE
	.align		4
.L_9:
        /*003c*/ 	.byte	0x04, 0x11
        /*003e*/ 	.short	(.L_11 - .L_10)
	.align		4
.L_10:
        /*0040*/ 	.word	index@(_Z15mat_mul_colWisePfS_S_)
        /*0044*/ 	.word	0x00000000


	//----- nvinfo : EIATTR_MIN_STACK_SIZE
	.align		4
.L_11:
        /*0048*/ 	.byte	0x04, 0x12
        /*004a*/ 	.short	(.L_13 - .L_12)
	.align		4
.L_12:
        /*004c*/ 	.word	index@(_Z15mat_mul_colWisePfS_S_)
        /*0050*/ 	.word	0x00000000


	//----- nvinfo : EIATTR_MIN_STACK_SIZE
	.align		4
.L_13:
        /*0054*/ 	.byte	0x04, 0x12
        /*0056*/ 	.short	(.L_15 - .L_14)
	.align		4
.L_14:
        /*0058*/ 	.word	index@(_Z15mat_mul_RowWisePfS_S_)
        /*005c*/ 	.word	0x00000000


	//----- nvinfo : EIATTR_MIN_STACK_SIZE
	.align		4
.L_15:
        /*0060*/ 	.byte	0x04, 0x12
        /*0062*/ 	.short	(.L_17 - .L_16)
	.align		4
.L_16:
        /*0064*/ 	.word	index@(_Z10matrix_mulPfS_S_)
        /*0068*/ 	.word	0x00000000
.L_17:


//--------------------- .nv.compat                --------------------------
	.section	.nv.compat,"",@"SHT_CUDA_COMPAT_INFO"
	.align	4
        /*0000*/ 	.byte	0x02, 0x09, 0x00, 0x00, 0x02, 0x02, 0x01, 0x00, 0x02, 0x05, 0x05, 0x00, 0x03, 0x07, 0x01, 0x01
        /*0010*/ 	.byte	0x02, 0x03, 0x00, 0x00, 0x02, 0x06, 0x01, 0x00, 0x04, 0x0b, 0x08, 0x00, 0x09, 0x00, 0x00, 0x00
        /*0020*/ 	.byte	0x00, 0x00, 0x00, 0x00


//--------------------- .nv.info._Z15mat_mul_colWisePfS_S_ --------------------------
	.section	.nv.info._Z15mat_mul_colWisePfS_S_,"",@"SHT_CUDA_INFO"
	.sectionflags	@""
	.align	4


	//----- nvinfo : EIATTR_CUDA_API_VERSION
	.align		4
        /*0000*/ 	.byte	0x04, 0x37
        /*0002*/ 	.short	(.L_19 - .L_18)
.L_18:
        /*0004*/ 	.word	0x00000082


	//----- nvinfo : EIATTR_KPARAM_INFO
	.align		4
.L_19:
        /*0008*/ 	.byte	0x04, 0x17
        /*000a*/ 	.short	(.L_21 - .L_20)
.L_20:
        /*000c*/ 	.word	0x00000000
        /*0010*/ 	.short	0x0002
        /*0012*/ 	.short	0x0010
        /*0014*/ 	.byte	0x00, 0xf5, 0x21, 0x00


	//----- nvinfo : EIATTR_KPARAM_INFO
	.align		4
.L_21:
        /*0018*/ 	.byte	0x04, 0x17
        /*001a*/ 	.short	(.L_23 - .L_22)
.L_22:
        /*001c*/ 	.word	0x00000000
        /*0020*/ 	.short	0x0001
        /*0022*/ 	.short	0x0008
        /*0024*/ 	.byte	0x00, 0xf5, 0x21, 0x00


	//----- nvinfo : EIATTR_KPARAM_INFO
	.align		4
.L_23:
        /*0028*/ 	.byte	0x04, 0x17
        /*002a*/ 	.short	(.L_25 - .L_24)
.L_24:
        /*002c*/ 	.word	0x00000000
        /*0030*/ 	.short	0x0000
        /*0032*/ 	.short	0x0000
        /*0034*/ 	.byte	0x00, 0xf5, 0x21, 0x00


	//----- nvinfo : EIATTR_SPARSE_MMA_MASK
	.align		4
.L_25:
        /*0038*/ 	.byte	0x03, 0x50
        /*003a*/ 	.short	0x0000


	//----- nvinfo : EIATTR_MAXREG_COUNT
	.align		4
        /*003c*/ 	.byte	0x03, 0x1b
        /*003e*/ 	.short	0x00ff


	//----- nvinfo : EIATTR_MERCURY_ISA_VERSION
	.align		4
        /*0040*/ 	.byte	0x03, 0x5f
        /*0042*/ 	.short	0x0101


	//----- nvinfo : EIATTR_VRC_CTA_INIT_COUNT
	.align		4
        /*0044*/ 	.byte	0x02, 0x4a
	.zero		1
	.zero		1


	//----- nvinfo : EIATTR_EXIT_INSTR_OFFSETS
	.align		4
        /*0048*/ 	.byte	0x04, 0x1c
        /*004a*/ 	.short	(.L_27 - .L_26)


	//   ....[0]....
.L_26:
        /*004c*/ 	.word	0x000005f0


	//----- nvinfo : EIATTR_CBANK_PARAM_SIZE
	.align		4
.L_27:
        /*0050*/ 	.byte	0x03, 0x19
        /*0052*/ 	.short	0x0018


	//----- nvinfo : EIATTR_PARAM_CBANK
	.align		4
        /*0054*/ 	.byte	0x04, 0x0a
        /*0056*/ 	.short	(.L_29 - .L_28)
	.align		4
.L_28:
        /*0058*/ 	.word	index@(.nv.constant0._Z15mat_mul_colWisePfS_S_)
        /*005c*/ 	.short	0x0380
        /*005e*/ 	.short	0x0018


	//----- nvinfo : EIATTR_SW_WAR
	.align		4
.L_29:
        /*0060*/ 	.byte	0x04, 0x36
        /*0062*/ 	.short	(.L_31 - .L_30)
.L_30:
        /*0064*/ 	.word	0x00000008
.L_31:


//--------------------- .nv.info._Z15mat_mul_RowWisePfS_S_ --------------------------
	.section	.nv.info._Z15mat_mul_RowWisePfS_S_,"",@"SHT_CUDA_INFO"
	.sectionflags	@""
	.align	4


	//----- nvinfo : EIATTR_CUDA_API_VERSION
	.align		4
        /*0000*/ 	.byte	0x04, 0x37
        /*0002*/ 	.short	(.L_33 - .L_32)
.L_32:
        /*0004*/ 	.word	0x00000082


	//----- nvinfo : EIATTR_KPARAM_INFO
	.align		4
.L_33:
        /*0008*/ 	.byte	0x04, 0x17
        /*000a*/ 	.short	(.L_35 - .L_34)
.L_34:
        /*000c*/ 	.word	0x00000000
        /*0010*/ 	.short	0x0002
        /*0012*/ 	.short	0x0010
        /*0014*/ 	.byte	0x00, 0xf5, 0x21, 0x00


	//----- nvinfo : EIATTR_KPARAM_INFO
	.align		4
.L_35:
        /*0018*/ 	.byte	0x04, 0x17
        /*001a*/ 	.short	(.L_37 - .L_36)
.L_36:
        /*001c*/ 	.word	0x00000000
        /*0020*/ 	.short	0x0001
        /*0022*/ 	.short	0x0008
        /*0024*/ 	.byte	0x00, 0xf5, 0x21, 0x00


	//----- nvinfo : EIATTR_KPARAM_INFO
	.align		4
.L_37:
        /*0028*/ 	.byte	0x04, 0x17
        /*002a*/ 	.short	(.L_39 - .L_38)
.L_38:
        /*002c*/ 	.word	0x00000000
        /*0030*/ 	.short	0x0000
        /*0032*/ 	.short	0x0000
        /*0034*/ 	.byte	0x00, 0xf5, 0x21, 0x00


	//----- nvinfo : EIATTR_SPARSE_MMA_MASK
	.align		4
.L_39:
        /*0038*/ 	.byte	0x03, 0x50
        /*003a*/ 	.short	0x0000


	//----- nvinfo : EIATTR_MAXREG_COUNT
	.align		4
        /*003c*/ 	.byte	0x03, 0x1b
        /*003e*/ 	.short	0x00ff


	//----- nvinfo : EIATTR_MERCURY_ISA_VERSION
	.align		4
        /*0040*/ 	.byte	0x03, 0x5f
        /*0042*/ 	.short	0x0101


	//----- nvinfo : EIATTR_VRC_CTA_INIT_COUNT
	.align		4
        /*0044*/ 	.byte	0x02, 0x4a
	.zero		1
	.zero		1


	//----- nvinfo : EIATTR_EXIT_INSTR_OFFSETS
	.align		4
        /*0048*/ 	.byte	0x04, 0x1c
        /*004a*/ 	.short	(.L_41 - .L_40)


	//   ....[0]....
.L_40:
        /*004c*/ 	.word	0x00000600


	//----- nvinfo : EIATTR_CBANK_PARAM_SIZE
	.align		4
.L_41:
        /*0050*/ 	.byte	0x03, 0x19
        /*0052*/ 	.short	0x0018


	//----- nvinfo : EIATTR_PARAM_CBANK
	.align		4
        /*0054*/ 	.byte	0x04, 0x0a
        /*0056*/ 	.short	(.L_43 - .L_42)
	.align		4
.L_42:
        /*0058*/ 	.word	index@(.nv.constant0._Z15mat_mul_RowWisePfS_S_)
        /*005c*/ 	.short	0x0380
        /*005e*/ 	.short	0x0018


	//----- nvinfo : EIATTR_SW_WAR
	.align		4
.L_43:
        /*0060*/ 	.byte	0x04, 0x36
        /*0062*/ 	.short	(.L_45 - .L_44)
.L_44:
        /*0064*/ 	.word	0x00000008
.L_45:


//--------------------- .nv.info._Z10matrix_mulPfS_S_ --------------------------
	.section	.nv.info._Z10matrix_mulPfS_S_,"",@"SHT_CUDA_INFO"
	.sectionflags	@""
	.align	4


	//----- nvinfo : EIATTR_CUDA_API_VERSION
	.align		4
        /*0000*/ 	.byte	0x04, 0x37
        /*0002*/ 	.short	(.L_47 - .L_46)
.L_46:
        /*0004*/ 	.word	0x00000082


	//----- nvinfo : EIATTR_KPARAM_INFO
	.align		4
.L_47:
        /*0008*/ 	.byte	0x04, 0x17
        /*000a*/ 	.short	(.L_49 - .L_48)
.L_48:
        /*000c*/ 	.word	0x00000000
        /*0010*/ 	.short	0x0002
        /*0012*/ 	.short	0x0010
        /*0014*/ 	.byte	0x00, 0xf5, 0x21, 0x00


	//----- nvinfo : EIATTR_KPARAM_INFO
	.align		4
.L_49:
        /*0018*/ 	.byte	0x04, 0x17
        /*001a*/ 	.short	(.L_51 - .L_50)
.L_50:
        /*001c*/ 	.word	0x00000000
        /*0020*/ 	.short	0x0001
        /*0022*/ 	.short	0x0008
        /*0024*/ 	.byte	0x00, 0xf5, 0x21, 0x00


	//----- nvinfo : EIATTR_KPARAM_INFO
	.align		4
.L_51:
        /*0028*/ 	.byte	0x04, 0x17
        /*002a*/ 	.short	(.L_53 - .L_52)
.L_52:
        /*002c*/ 	.word	0x00000000
        /*0030*/ 	.short	0x0000
        /*0032*/ 	.short	0x0000
        /*0034*/ 	.byte	0x00, 0xf5, 0x21, 0x00


	//----- nvinfo : EIATTR_SPARSE_MMA_MASK
	.align		4
.L_53:
        /*0038*/ 	.byte	0x03, 0x50
        /*003a*/ 	.short	0x0000


	//----- nvinfo : EIATTR_MAXREG_COUNT
	.align		4
        /*003c*/ 	.byte	0x03, 0x1b
        /*003e*/ 	.short	0x00ff


	//----- nvinfo : EIATTR_MERCURY_ISA_VERSION
	.align		4
        /*0040*/ 	.byte	0x03, 0x5f
        /*0042*/ 	.short	0x0101


	//----- nvinfo : EIATTR_VRC_CTA_INIT_COUNT
	.align		4
        /*0044*/ 	.byte	0x02, 0x4a
	.zero		1
	.zero		1


	//----- nvinfo : EIATTR_EXIT_INSTR_OFFSETS
	.align		4
        /*0048*/ 	.byte	0x04, 0x1c
        /*004a*/ 	.short	(.L_55 - .L_54)


	//   ....[0]....
.L_54:
        /*004c*/ 	.word	0x000000b0


	//   ....[1]....
        /*0050*/ 	.word	0x00000220


	//----- nvinfo : EIATTR_CBANK_PARAM_SIZE
	.align		4
.L_55:
        /*0054*/ 	.byte	0x03, 0x19
        /*0056*/ 	.short	0x0018


	//----- nvinfo : EIATTR_PARAM_CBANK
	.align		4
        /*0058*/ 	.byte	0x04, 0x0a
        /*005a*/ 	.short	(.L_57 - .L_56)
	.align		4
.L_56:
        /*005c*/ 	.word	index@(.nv.constant0._Z10matrix_mulPfS_S_)
        /*0060*/ 	.short	0x0380
        /*0062*/ 	.short	0x0018


	//----- nvinfo : EIATTR_SW_WAR
	.align		4
.L_57:
        /*0064*/ 	.byte	0x04, 0x36
        /*0066*/ 	.short	(.L_59 - .L_58)
.L_58:
        /*0068*/ 	.word	0x00000008
.L_59:


//--------------------- .nv.callgraph             --------------------------
	.section	.nv.callgraph,"",@"SHT_CUDA_CALLGRAPH"
	.align	4
	.sectionentsize	8
	.align		4
        /*0000*/ 	.word	0x00000000
	.align		4
        /*0004*/ 	.word	0xffffffff
	.align		4
        /*0008*/ 	.word	0x00000000
	.align		4
        /*000c*/ 	.word	0xfffffffe
	.align		4
        /*0010*/ 	.word	0x00000000
	.align		4
        /*0014*/ 	.word	0xfffffffd
	.align		4
        /*0018*/ 	.word	0x00000000
	.align		4
        /*001c*/ 	.word	0xfffffffc


//--------------------- .text._Z15mat_mul_colWisePfS_S_ --------------------------
	.section	.text._Z15mat_mul_colWisePfS_S_,"ax",@progbits
	.align	128
        .global         _Z15mat_mul_colWisePfS_S_
        .type           _Z15mat_mul_colWisePfS_S_,@function
        .size           _Z15mat_mul_colWisePfS_S_,(.L_x_3 - _Z15mat_mul_colWisePfS_S_)
        .other          _Z15mat_mul_colWisePfS_S_,@"STO_CUDA_ENTRY STV_DEFAULT"
_Z15mat_mul_colWisePfS_S_:
.text._Z15mat_mul_colWisePfS_S_:
[----:B------:R-:W-:Y:S01]  /*0000*/  LDC R1, c[0x0][0x37c] ;  /* 0x0000df00ff017b82 */ /* 0x000fe20000000800 */
[----:B------:R-:W0:Y:S07]  /*0010*/  S2R R0, SR_TID.X ;  /* 0x0000000000007919 */ /* 0x000e2e0000002100 */
[----:B------:R-:W0:Y:S01]  /*0020*/  S2UR UR6, SR_CTAID.X ;  /* 0x00000000000679c3 */ /* 0x000e220000002500 */
[----:B------:R-:W1:Y:S07]  /*0030*/  LDCU.64 UR4, c[0x0][0x358] ;  /* 0x00006b00ff0477ac */ /* 0x000e6e0008000a00 */
[----:B------:R-:W0:Y:S08]  /*0040*/  LDC R9, c[0x0][0x360] ;  /* 0x0000d800ff097b82 */ /* 0x000e300000000800 */
[----:B------:R-:W2:Y:S08]  /*0050*/  LDC.64 R4, c[0x0][0x388] ;  /* 0x0000e200ff047b82 */ /* 0x000eb00000000a00 */
[----:B------:R-:W3:Y:S01]  /*0060*/  LDC.64 R2, c[0x0][0x380] ;  /* 0x0000e000ff027b82 */ /* 0x000ee20000000a00 */
[----:B0-----:R-:W-:-:S04]  /*0070*/  IMAD R9, R9, UR6, R0 ;  /* 0x0000000609097c24 */ /* 0x001fc8000f8e0200 */
[----:B--2---:R-:W-:-:S05]  /*0080*/  IMAD.WIDE R4, R9, 0x4, R4 ;  /* 0x0000000409047825 */ /* 0x004fca00078e0204 */
[----:B-1----:R-:W2:Y:S04]  /*0090*/  LDG.E R7, desc[UR4][R4.64] ;  /* 0x0000000404077981 */ /* 0x002ea8000c1e1900 */
[----:B---3--:R-:W2:Y:S04]  /*00a0*/  LDG.E R0, desc[UR4][R2.64] ;  /* 0x0000000402007981 */ /* 0x008ea8000c1e1900 */
[----:B------:R-:W3:Y:S04]  /*00b0*/  LDG.E R6, desc[UR4][R2.64+0x4] ;  /* 0x0000040402067981 */ /* 0x000ee8000c1e1900 */
[----:B------:R-:W3:Y:S04]  /*00c0*/  LDG.E R11, desc[UR4][R4.64+0x10] ;  /* 0x00001004040b7981 */ /* 0x000ee8000c1e1900 */
[----:B------:R-:W4:Y:S04]  /*00d0*/  LDG.E R8, desc[UR4][R2.64+0x8] ;  /* 0x0000080402087981 */ /* 0x000f28000c1e1900 */
[----:B------:R-:W4:Y:S04]  /*00e0*/  LDG.E R13, desc[UR4][R4.64+0x20] ;  /* 0x00002004040d7981 */ /* 0x000f28000c1e1900 */
[----:B------:R-:W5:Y:S04]  /*00f0*/  LDG.E R10, desc[UR4][R2.64+0xc] ;  /* 0x00000c04020a7981 */ /* 0x000f68000c1e1900 */
[----:B------:R-:W5:Y:S01]  /*0100*/  LDG.E R15, desc[UR4][R4.64+0x30] ;  /* 0x00003004040f7981 */ /* 0x000f62000c1e1900 */
[----:B--2---:R-:W-:-:S06]  /*0110*/  FFMA R0, R0, R7, RZ ;  /* 0x0000000700007223 */ /* 0x004fcc00000000ff */
[----:B------:R-:W0:Y:S02]  /*0120*/  F2I.TRUNC.NTZ R0, R0 ;  /* 0x0000000000007305 */ /* 0x000e24000020f100 */
[----:B0-----:R-:W-:-:S05]  /*0130*/  I2FP.F32.S32 R7, R0 ;  /* 0x0000000000077245 */ /* 0x001fca0000201400 */
[----:B---3--:R-:W-:-:S06]  /*0140*/  FFMA R11, R6, R11, R7 ;  /* 0x0000000b060b7223 */ /* 0x008fcc0000000007 */
[----:B------:R-:W0:Y:S02]  /*0150*/  F2I.TRUNC.NTZ R11, R11 ;  /* 0x0000000b000b7305 */ /* 0x000e24000020f100 */
[----:B0-----:R-:W-:-:S05]  /*0160*/  I2FP.F32.S32 R7, R11 ;  /* 0x0000000b00077245 */ /* 0x001fca0000201400 */
[----:B----4-:R-:W-:Y:S02]  /*0170*/  FFMA R8, R8, R13, R7 ;  /* 0x0000000d08087223 */ /* 0x010fe40000000007 */
[----:B------:R-:W0:Y:S04]  /*0180*/  LDC.64 R6, c[0x0][0x390] ;  /* 0x0000e400ff067b82 */ /* 0x000e280000000a00 */
[----:B------:R-:W1:Y:S02]  /*0190*/  F2I.TRUNC.NTZ R8, R8 ;  /* 0x0000000800087305 */ /* 0x000e64000020f100 */
[----:B-1----:R-:W-:-:S05]  /*01a0*/  I2FP.F32.S32 R13, R8 ;  /* 0x00000008000d7245 */ /* 0x002fca0000201400 */
[----:B-----5:R-:W-:-:S06]  /*01b0*/  FFMA R10, R10, R15, R13 ;  /* 0x0000000f0a0a7223 */ /* 0x020fcc000000000d */
[----:B------:R-:W1:Y:S01]  /*01c0*/  F2I.TRUNC.NTZ R10, R10 ;  /* 0x0000000a000a7305 */ /* 0x000e62000020f100 */
[----:B0-----:R-:W-:Y:S01]  /*01d0*/  IMAD.WIDE R6, R9, 0x4, R6 ;  /* 0x0000000409067825 */ /* 0x001fe200078e0206 */
[----:B-1----:R-:W-:-:S05]  /*01e0*/  I2FP.F32.S32 R9, R10 ;  /* 0x0000000a00097245 */ /* 0x002fca0000201400 */
[----:B------:R0:W-:Y:S04]  /*01f0*/  STG.E desc[UR4][R6.64], R9 ;  /* 0x0000000906007986 */ /* 0x0001e8000c101904 */
[----:B------:R-:W2:Y:S04]  /*0200*/  LDG.E R0, desc[UR4][R2.64+0x10] ;  /* 0x0000100402007981 */ /* 0x000ea8000c1e1900 */
[----:B------:R-:W2:Y:S04]  /*0210*/  LDG.E R11, desc[UR4][R4.64] ;  /* 0x00000004040b7981 */ /* 0x000ea8000c1e1900 */
        /* <DEDUP_REMOVED lines=12> */
[----:B----4-:R-:W-:-:S06]  /*02e0*/  FFMA R8, R8, R15, R11 ;  /* 0x0000000f08087223 */ /* 0x010fcc000000000b */
[----:B------:R-:W0:Y:S02]  /*02f0*/  F2I.TRUNC.NTZ R8, R8 ;  /* 0x0000000800087305 */ /* 0x000e24000020f100 */
[----:B0-----:R-:W-:-:S05]  /*0300*/  I2FP.F32.S32 R11, R8 ;  /* 0x00000008000b7245 */ /* 0x001fca0000201400 */
[----:B-----5:R-:W-:-:S06]  /*0310*/  FFMA R11, R14, R17, R11 ;  /* 0x000000110e0b7223 */ /* 0x020fcc000000000b */
[----:B------:R-:W0:Y:S02]  /*0320*/  F2I.TRUNC.NTZ R11, R11 ;  /* 0x0000000b000b7305 */ /* 0x000e24000020f100 */
[----:B0-----:R-:W-:-:S05]  /*0330*/  I2FP.F32.S32 R13, R11 ;  /* 0x0000000b000d7245 */ /* 0x001fca0000201400 */
        /* <DEDUP_REMOVED lines=10> */
[----:B------:R-:W1:Y:S02]  /*03e0*/  F2I.TRUNC.NTZ R0, R0 ;  /* 0x0000000000007305 */ /* 0x000e64000020f100 */
[----:B-1----:R-:W-:-:S05]  /*03f0*/  I2FP.F32.S32 R8, R0 ;  /* 0x0000000000087245 */ /* 0x002fca0000201400 */
[----:B---3--:R-:W-:-:S06]  /*0400*/  FFMA R8, R9, R10, R8 ;  /* 0x0000000a09087223 */ /* 0x008fcc0000000008 */
[----:B------:R-:W1:Y:S02]  /*0410*/  F2I.TRUNC.NTZ R8, R8 ;  /* 0x0000000800087305 */ /* 0x000e64000020f100 */
[----:B-1----:R-:W-:-:S05]  /*0420*/  I2FP.F32.S32 R9, R8 ;  /* 0x0000000800097245 */ /* 0x002fca0000201400 */
[----:B----4-:R-:W-:-:S06]  /*0430*/  FFMA R9, R12, R17, R9 ;  /* 0x000000110c097223 */ /* 0x010fcc0000000009 */
[----:B------:R-:W1:Y:S02]  /*0440*/  F2I.TRUNC.NTZ R9, R9 ;  /* 0x0000000900097305 */ /* 0x000e64000020f100 */
[----:B-1----:R-:W-:-:S05]  /*0450*/  I2FP.F32.S32 R11, R9 ;  /* 0x00000009000b7245 */ /* 0x002fca0000201400 */
[----:B-----5:R-:W-:-:S06]  /*0460*/  FFMA R11, R14, R19, R11 ;  /* 0x000000130e0b7223 */ /* 0x020fcc000000000b */
[----:B------:R-:W0:Y:S02]  /*0470*/  F2I.TRUNC.NTZ R11, R11 ;  /* 0x0000000b000b7305 */ /* 0x000e24000020f100 */
[----:B0-----:R-:W-:-:S05]  /*0480*/  I2FP.F32.S32 R13, R11 ;  /* 0x0000000b000d7245 */ /* 0x001fca0000201400 */
[----:B------:R-:W-:Y:S04]  /*0490*/  STG.E desc[UR4][R6.64+0x20], R13 ;  /* 0x0000200d06007986 */ /* 0x000fe8000c101904 */
        /* <DEDUP_REMOVED lines=20> */
[----:B------:R-:W-:Y:S01]  /*05e0*/  STG.E desc[UR4][R6.64+0x30], R3 ;  /* 0x0000300306007986 */ /* 0x000fe2000c101904 */
[----:B------:R-:W-:Y:S05]  /*05f0*/  EXIT ;  /* 0x000000000000794d */ /* 0x000fea0003800000 */
.L_x_0:
[----:B------:R-:W-:-:S00]  /*0600*/  BRA `(.L_x_0) ;  /* 0xfffffffc00fc7947 */ /* 0x000fc0000383ffff */
[----:B------:R-:W-:-:S00]  /*0610*/  NOP ;  /* 0x0000000000007918 */ /* 0x000fc00000000000 */
        /* <DEDUP_REMOVED lines=14> */
.L_x_3:


//--------------------- .text._Z15mat_mul_RowWisePfS_S_ --------------------------
	.section	.text._Z15mat_mul_RowWisePfS_S_,"ax",@progbits
	.align	128
        .global         _Z15mat_mul_RowWisePfS_S_
        .type           _Z15mat_mul_RowWisePfS_S_,@function
        .size           _Z15mat_mul_RowWisePfS_S_,(.L_x_4 - _Z15mat_mul_RowWisePfS_S_)
        .other          _Z15mat_mul_RowWisePfS_S_,@"STO_CUDA_ENTRY STV_DEFAULT"
_Z15mat_mul_RowWisePfS_S_:
.text._Z15mat_mul_RowWisePfS_S_:
[----:B------:R-:W-:Y:S01]  /*0000*/  LDC R1, c[0x0][0x37c] ;  /* 0x0000df00ff017b82 */ /* 0x000fe20000000800 */
[----:B------:R-:W0:Y:S07]  /*0010*/  S2R R7, SR_TID.X ;  /* 0x0000000000077919 */ /* 0x000e2e0000002100 */
[----:B------:R-:W0:Y:S01]  /*0020*/  S2UR UR6, SR_CTAID.X ;  /* 0x00000000000679c3 */ /* 0x000e220000002500 */
[----:B------:R-:W1:Y:S07]  /*0030*/  LDCU.64 UR4, c[0x0][0x358] ;  /* 0x00006b00ff0477ac */ /* 0x000e6e0008000a00 */
[----:B------:R-:W0:Y:S08]  /*0040*/  LDC R0, c[0x0][0x360] ;  /* 0x0000d800ff007b82 */ /* 0x000e300000000800 */
[----:B------:R-:W2:Y:S08]  /*0050*/  LDC.64 R4, c[0x0][0x380] ;  /* 0x0000e000ff047b82 */ /* 0x000eb00000000a00 */
[----:B------:R-:W3:Y:S01]  /*0060*/  LDC.64 R2, c[0x0][0x388] ;  /* 0x0000e200ff027b82 */ /* 0x000ee20000000a00 */
[----:B0-----:R-:W-:-:S05]  /*0070*/  IMAD R0, R0, UR6, R7 ;  /* 0x0000000600007c24 */ /* 0x001fca000f8e0207 */
[----:B------:R-:W-:-:S05]  /*0080*/  SHF.L.U32 R9, R0, 0x2, RZ ;  /* 0x0000000200097819 */ /* 0x000fca00000006ff */
        /* <DEDUP_REMOVED lines=88> */
.L_x_1:
        /* <DEDUP_REMOVED lines=15> */
.L_x_4:


//--------------------- .text._Z10matrix_mulPfS_S_ --------------------------
	.section	.text._Z10matrix_mulPfS_S_,"ax",@progbits
	.align	128
        .global         _Z10matrix_mulPfS_S_
        .type           _Z10matrix_mulPfS_S_,@function
        .size           _Z10matrix_mulPfS_S_,(.L_x_5 - _Z10matrix_mulPfS_S_)
        .other          _Z10matrix_mulPfS_S_,@"STO_CUDA_ENTRY STV_DEFAULT"
_Z10matrix_mulPfS_S_:
.text._Z10matrix_mulPfS_S_:
[----:B------:R-:W-:Y:S01]  /*0000*/  LDC R1, c[0x0][0x37c] ;  /* 0x0000df00ff017b82 */ /* 0x000fe20000000800 */
[----:B------:R-:W0:Y:S07]  /*0010*/  S2R R2, SR_TID.X ;  /* 0x0000000000027919 */ /* 0x000e2e0000002100 */
[----:B------:R-:W1:Y:S01]  /*0020*/  LDC R0, c[0x0][0x364] ;  /* 0x0000d900ff007b82 */ /* 0x000e620000000800 */
[----:B------:R-:W1:Y:S07]  /*0030*/  S2R R3, SR_TID.Y ;  /* 0x0000000000037919 */ /* 0x000e6e0000002200 */
[----:B------:R-:W0:Y:S08]  /*0040*/  S2UR UR5, SR_CTAID.X ;  /* 0x00000000000579c3 */ /* 0x000e300000002500 */
[----:B------:R-:W0:Y:S08]  /*0050*/  LDC R9, c[0x0][0x360] ;  /* 0x0000d800ff097b82 */ /* 0x000e300000000800 */
[----:B------:R-:W1:Y:S01]  /*0060*/  S2UR UR4, SR_CTAID.Y ;  /* 0x00000000000479c3 */ /* 0x000e620000002600 */
[----:B0-----:R-:W-:-:S05]  /*0070*/  IMAD R9, R9, UR5, R2 ;  /* 0x0000000509097c24 */ /* 0x001fca000f8e0202 */
[----:B------:R-:W-:Y:S01]  /*0080*/  ISETP.GT.AND P0, PT, R9, 0x3, PT ;  /* 0x000000030900780c */ /* 0x000fe20003f04270 */
[----:B-1----:R-:W-:-:S05]  /*0090*/  IMAD R0, R0, UR4, R3 ;  /* 0x0000000400007c24 */ /* 0x002fca000f8e0203 */
[----:B------:R-:W-:-:S13]  /*00a0*/  ISETP.GT.U32.OR P0, PT, R0, 0x3, P0 ;  /* 0x000000030000780c */ /* 0x000fda0000704470 */
[----:B------:R-:W-:Y:S05]  /*00b0*/  @P0 EXIT ;  /* 0x000000000000094d */ /* 0x000fea0003800000 */
[----:B------:R-:W0:Y:S01]  /*00c0*/  LDC.64 R4, c[0x0][0x380] ;  /* 0x0000e000ff047b82 */ /* 0x000e220000000a00 */
[----:B------:R-:W1:Y:S01]  /*00d0*/  LDCU.64 UR4, c[0x0][0x358] ;  /* 0x00006b00ff0477ac */ /* 0x000e620008000a00 */
[----:B------:R-:W-:-:S06]  /*00e0*/  SHF.L.U32 R8, R0, 0x2, RZ ;  /* 0x0000000200087819 */ /* 0x000fcc00000006ff */
[----:B------:R-:W2:Y:S08]  /*00f0*/  LDC.64 R6, c[0x0][0x388] ;  /* 0x0000e200ff067b82 */ /* 0x000eb00000000a00 */
[----:B------:R-:W3:Y:S01]  /*0100*/  LDC.64 R2, c[0x0][0x390] ;  /* 0x0000e400ff027b82 */ /* 0x000ee20000000a00 */
[----:B0-----:R-:W-:-:S05]  /*0110*/  IMAD.WIDE.U32 R4, R8, 0x4, R4 ;  /* 0x0000000408047825 */ /* 0x001fca00078e0004 */
[----:B-1----:R-:W4:Y:S01]  /*0120*/  LDG.E R0, desc[UR4][R4.64] ;  /* 0x0000000404007981 */ /* 0x002f22000c1e1900 */
[----:B--2---:R-:W-:-:S03]  /*0130*/  IMAD.WIDE R6, R9, 0x4, R6 ;  /* 0x0000000409067825 */ /* 0x004fc600078e0206 */
[----:B------:R-:W2:Y:S04]  /*0140*/  LDG.E R13, desc[UR4][R4.64+0x4] ;  /* 0x00000404040d7981 */ /* 0x000ea8000c1e1900 */
[----:B------:R-:W4:Y:S04]  /*0150*/  LDG.E R11, desc[UR4][R6.64] ;  /* 0x00000004060b7981 */ /* 0x000f28000c1e1900 */
[----:B------:R-:W2:Y:S04]  /*0160*/  LDG.E R10, desc[UR4][R6.64+0x10] ;  /* 0x00001004060a7981 */ /* 0x000ea8000c1e1900 */
[----:B------:R-:W5:Y:S04]  /*0170*/  LDG.E R15, desc[UR4][R4.64+0x8] ;  /* 0x00000804040f7981 */ /* 0x000f68000c1e1900 */
[----:B------:R-:W5:Y:S04]  /*0180*/  LDG.E R12, desc[UR4][R6.64+0x20] ;  /* 0x00002004060c7981 */ /* 0x000f68000c1e1900 */
[----:B------:R-:W5:Y:S04]  /*0190*/  LDG.E R17, desc[UR4][R4.64+0xc] ;  /* 0x00000c0404117981 */ /* 0x000f68000c1e1900 */
[----:B------:R-:W5:Y:S01]  /*01a0*/  LDG.E R14, desc[UR4][R6.64+0x30] ;  /* 0x00003004060e7981 */ /* 0x000f62000c1e1900 */
[----:B------:R-:W-:-:S05]  /*01b0*/  IADD3 R9, PT, PT, R9, R8, RZ ;  /* 0x0000000809097210 */ /* 0x000fca0007ffe0ff */
[----:B---3--:R-:W-:-:S04]  /*01c0*/  IMAD.WIDE R2, R9, 0x4, R2 ;  /* 0x0000000409027825 */ /* 0x008fc800078e0202 */
[----:B----4-:R-:W-:-:S04]  /*01d0*/  FFMA R0, R0, R11, RZ ;  /* 0x0000000b00007223 */ /* 0x010fc800000000ff */
[----:B--2---:R-:W-:-:S04]  /*01e0*/  FFMA R0, R13, R10, R0 ;  /* 0x0000000a0d007223 */ /* 0x004fc80000000000 */
[----:B-----5:R-:W-:-:S04]  /*01f0*/  FFMA R0, R15, R12, R0 ;  /* 0x0000000c0f007223 */ /* 0x020fc80000000000 */
[----:B------:R-:W-:-:S05]  /*0200*/  FFMA R17, R17, R14, R0 ;  /* 0x0000000e11117223 */ /* 0x000fca0000000000 */
[----:B------:R-:W-:Y:S01]  /*0210*/  STG.E desc[UR4][R2.64], R17 ;  /* 0x0000001102007986 */ /* 0x000fe2000c101904 */
[----:B------:R-:W-:Y:S05]  /*0220*/  EXIT ;  /* 0x000000000000794d */ /* 0x000fea0003800000 */
.L_x_2:
        /* <DEDUP_REMOVED lines=13> */
.L_x_5:


//--------------------- .nv.shared.reserved.0     --------------------------
	.section	.nv.shared.reserved.0,"aw",@nobits
	.weak		__nv_reservedSMEM_offset_0_alias
	.size		__nv_reservedSMEM_offset_0_alias, 0, 64
	.other		__nv_reservedSMEM_offset_0_alias,@"STO_CUDA_RESERVED_SHARED STV_DEFAULT"
__nv_reservedSMEM_offset_0_alias:
	.zero		0
	.zero		64


//--------------------- .nv.constant0._Z15mat_mul_colWisePfS_S_ --------------------------
	.section	.nv.constant0._Z15mat_mul_colWisePfS_S_,"a",@progbits
	.sectionflags	@""
	.align	4
.nv.constant0._Z15mat_mul_colWisePfS_S_:
	.zero		920


//--------------------- .nv.constant0._Z15mat_mul_RowWisePfS_S_ --------------------------
	.section	.nv.constant0._Z15mat_mul_RowWisePfS_S_,"a",@progbits
	.sectionflags	@""
	.align	4
.nv.constant0._Z15mat_mul_RowWisePfS_S_:
	.zero		920


//--------------------- .nv.constant0._Z10matrix_mulPfS_S_ --------------------------
	.section	.nv.constant0._Z10matrix_mulPfS_S_,"a",@progbits
	.sectionflags	@""
	.align	4
.nv.constant0._Z10matrix_mulPfS_S_:
	.zero		920


//--------------------- SYMBOLS --------------------------

	.type		.nv.reservedSmem.offset0,@object
	.size		.nv.reservedSmem.offset0,0x4
